//
// Generated by NVIDIA NVVM Compiler
//
// Compiler Build ID: CL-36424714
// Cuda compilation tools, release 13.0, V13.0.88
// Based on NVVM 20.0.0
//

.version 9.0
.target sm_100
.address_size 64

	// .globl	_Z13convolution2DPKfS0_Pfiiii

.visible .entry _Z13convolution2DPKfS0_Pfiiii(
	.param .u64 .ptr .align 1 _Z13convolution2DPKfS0_Pfiiii_param_0,
	.param .u64 .ptr .align 1 _Z13convolution2DPKfS0_Pfiiii_param_1,
	.param .u64 .ptr .align 1 _Z13convolution2DPKfS0_Pfiiii_param_2,
	.param .u32 _Z13convolution2DPKfS0_Pfiiii_param_3,
	.param .u32 _Z13convolution2DPKfS0_Pfiiii_param_4,
	.param .u32 _Z13convolution2DPKfS0_Pfiiii_param_5,
	.param .u32 _Z13convolution2DPKfS0_Pfiiii_param_6
)
{
	.reg .pred 	%p<15>;
	.reg .b32 	%r<55>;
	.reg .b32 	%f<119>;
	.reg .b64 	%rd<44>;

	ld.param.u64 	%rd9, [_Z13convolution2DPKfS0_Pfiiii_param_0];
	ld.param.u64 	%rd10, [_Z13convolution2DPKfS0_Pfiiii_param_1];
	ld.param.u64 	%rd8, [_Z13convolution2DPKfS0_Pfiiii_param_2];
	ld.param.u32 	%r25, [_Z13convolution2DPKfS0_Pfiiii_param_3];
	ld.param.u32 	%r22, [_Z13convolution2DPKfS0_Pfiiii_param_4];
	ld.param.u32 	%r23, [_Z13convolution2DPKfS0_Pfiiii_param_5];
	ld.param.u32 	%r24, [_Z13convolution2DPKfS0_Pfiiii_param_6];
	cvta.to.global.u64 	%rd1, %rd10;
	cvta.to.global.u64 	%rd2, %rd9;
	sub.s32 	%r26, %r25, %r23;
	sub.s32 	%r27, %r22, %r24;
	mov.u32 	%r28, %ctaid.y;
	mov.u32 	%r29, %ntid.y;
	mov.u32 	%r30, %tid.y;
	mad.lo.s32 	%r2, %r28, %r29, %r30;
	mov.u32 	%r31, %ctaid.x;
	mov.u32 	%r32, %ntid.x;
	mov.u32 	%r33, %tid.x;
	mad.lo.s32 	%r34, %r31, %r32, %r33;
	setp.gt.s32 	%p1, %r2, %r26;
	setp.gt.s32 	%p2, %r34, %r27;
	or.pred  	%p3, %p1, %p2;
	@%p3 bra 	$L__BB0_18;
	mov.f32 	%f117, 0f00000000;
	min.s32 	%r35, %r23, %r24;
	setp.lt.s32 	%p4, %r35, 1;
	@%p4 bra 	$L__BB0_17;
	and.b32  	%r4, %r24, 15;
	and.b32  	%r5, %r24, 7;
	and.b32  	%r6, %r24, 2147483632;
	and.b32  	%r7, %r24, 3;
	neg.s32 	%r8, %r6;
	mov.f32 	%f117, 0f00000000;
	mov.b32 	%r49, 0;
$L__BB0_3:
	setp.lt.u32 	%p5, %r24, 16;
	add.s32 	%r38, %r49, %r2;
	mad.lo.s32 	%r10, %r38, %r22, %r34;
	mul.lo.s32 	%r11, %r49, %r24;
	mov.b32 	%r53, 0;
	@%p5 bra 	$L__BB0_6;
	mul.wide.u32 	%rd11, %r11, 4;
	add.s64 	%rd12, %rd1, %rd11;
	add.s64 	%rd43, %rd12, 32;
	mov.u32 	%r50, %r10;
	mov.u32 	%r51, %r8;
$L__BB0_5:
	.pragma "nounroll";
	mul.wide.s32 	%rd13, %r50, 4;
	add.s64 	%rd14, %rd2, %rd13;
	ld.global.nc.f32 	%f20, [%rd14];
	ld.global.nc.f32 	%f21, [%rd43+-32];
	fma.rn.f32 	%f22, %f20, %f21, %f117;
	ld.global.nc.f32 	%f23, [%rd14+4];
	ld.global.nc.f32 	%f24, [%rd43+-28];
	fma.rn.f32 	%f25, %f23, %f24, %f22;
	ld.global.nc.f32 	%f26, [%rd14+8];
	ld.global.nc.f32 	%f27, [%rd43+-24];
	fma.rn.f32 	%f28, %f26, %f27, %f25;
	ld.global.nc.f32 	%f29, [%rd14+12];
	ld.global.nc.f32 	%f30, [%rd43+-20];
	fma.rn.f32 	%f31, %f29, %f30, %f28;
	ld.global.nc.f32 	%f32, [%rd14+16];
	ld.global.nc.f32 	%f33, [%rd43+-16];
	fma.rn.f32 	%f34, %f32, %f33, %f31;
	ld.global.nc.f32 	%f35, [%rd14+20];
	ld.global.nc.f32 	%f36, [%rd43+-12];
	fma.rn.f32 	%f37, %f35, %f36, %f34;
	ld.global.nc.f32 	%f38, [%rd14+24];
	ld.global.nc.f32 	%f39, [%rd43+-8];
	fma.rn.f32 	%f40, %f38, %f39, %f37;
	ld.global.nc.f32 	%f41, [%rd14+28];
	ld.global.nc.f32 	%f42, [%rd43+-4];
	fma.rn.f32 	%f43, %f41, %f42, %f40;
	ld.global.nc.f32 	%f44, [%rd14+32];
	ld.global.nc.f32 	%f45, [%rd43];
	fma.rn.f32 	%f46, %f44, %f45, %f43;
	ld.global.nc.f32 	%f47, [%rd14+36];
	ld.global.nc.f32 	%f48, [%rd43+4];
	fma.rn.f32 	%f49, %f47, %f48, %f46;
	ld.global.nc.f32 	%f50, [%rd14+40];
	ld.global.nc.f32 	%f51, [%rd43+8];
	fma.rn.f32 	%f52, %f50, %f51, %f49;
	ld.global.nc.f32 	%f53, [%rd14+44];
	ld.global.nc.f32 	%f54, [%rd43+12];
	fma.rn.f32 	%f55, %f53, %f54, %f52;
	ld.global.nc.f32 	%f56, [%rd14+48];
	ld.global.nc.f32 	%f57, [%rd43+16];
	fma.rn.f32 	%f58, %f56, %f57, %f55;
	ld.global.nc.f32 	%f59, [%rd14+52];
	ld.global.nc.f32 	%f60, [%rd43+20];
	fma.rn.f32 	%f61, %f59, %f60, %f58;
	ld.global.nc.f32 	%f62, [%rd14+56];
	ld.global.nc.f32 	%f63, [%rd43+24];
	fma.rn.f32 	%f64, %f62, %f63, %f61;
	ld.global.nc.f32 	%f65, [%rd14+60];
	ld.global.nc.f32 	%f66, [%rd43+28];
	fma.rn.f32 	%f117, %f65, %f66, %f64;
	add.s32 	%r51, %r51, 16;
	add.s32 	%r50, %r50, 16;
	add.s64 	%rd43, %rd43, 64;
	setp.ne.s32 	%p6, %r51, 0;
	mov.u32 	%r53, %r6;
	@%p6 bra 	$L__BB0_5;
$L__BB0_6:
	setp.eq.s32 	%p7, %r4, 0;
	@%p7 bra 	$L__BB0_16;
	add.s32 	%r39, %r4, -1;
	setp.lt.u32 	%p8, %r39, 7;
	@%p8 bra 	$L__BB0_9;
	add.s32 	%r40, %r10, %r53;
	mul.wide.s32 	%rd15, %r40, 4;
	add.s64 	%rd16, %rd2, %rd15;
	ld.global.nc.f32 	%f68, [%rd16];
	add.s32 	%r41, %r53, %r11;
	mul.wide.u32 	%rd17, %r41, 4;
	add.s64 	%rd18, %rd1, %rd17;
	ld.global.nc.f32 	%f69, [%rd18];
	fma.rn.f32 	%f70, %f68, %f69, %f117;
	ld.global.nc.f32 	%f71, [%rd16+4];
	cvt.u64.u32 	%rd19, %r11;
	cvt.u64.u32 	%rd20, %r53;
	add.s64 	%rd21, %rd20, %rd19;
	shl.b64 	%rd22, %rd21, 2;
	add.s64 	%rd23, %rd1, %rd22;
	ld.global.nc.f32 	%f72, [%rd23+4];
	fma.rn.f32 	%f73, %f71, %f72, %f70;
	ld.global.nc.f32 	%f74, [%rd16+8];
	ld.global.nc.f32 	%f75, [%rd23+8];
	fma.rn.f32 	%f76, %f74, %f75, %f73;
	ld.global.nc.f32 	%f77, [%rd16+12];
	ld.global.nc.f32 	%f78, [%rd23+12];
	fma.rn.f32 	%f79, %f77, %f78, %f76;
	ld.global.nc.f32 	%f80, [%rd16+16];
	ld.global.nc.f32 	%f81, [%rd23+16];
	fma.rn.f32 	%f82, %f80, %f81, %f79;
	ld.global.nc.f32 	%f83, [%rd16+20];
	ld.global.nc.f32 	%f84, [%rd23+20];
	fma.rn.f32 	%f85, %f83, %f84, %f82;
	ld.global.nc.f32 	%f86, [%rd16+24];
	ld.global.nc.f32 	%f87, [%rd23+24];
	fma.rn.f32 	%f88, %f86, %f87, %f85;
	ld.global.nc.f32 	%f89, [%rd16+28];
	ld.global.nc.f32 	%f90, [%rd23+28];
	fma.rn.f32 	%f117, %f89, %f90, %f88;
	add.s32 	%r53, %r53, 8;
$L__BB0_9:
	setp.eq.s32 	%p9, %r5, 0;
	@%p9 bra 	$L__BB0_16;
	add.s32 	%r42, %r5, -1;
	setp.lt.u32 	%p10, %r42, 3;
	@%p10 bra 	$L__BB0_12;
	add.s32 	%r43, %r10, %r53;
	mul.wide.s32 	%rd24, %r43, 4;
	add.s64 	%rd25, %rd2, %rd24;
	ld.global.nc.f32 	%f92, [%rd25];
	add.s32 	%r44, %r53, %r11;
	mul.wide.u32 	%rd26, %r44, 4;
	add.s64 	%rd27, %rd1, %rd26;
	ld.global.nc.f32 	%f93, [%rd27];
	fma.rn.f32 	%f94, %f92, %f93, %f117;
	ld.global.nc.f32 	%f95, [%rd25+4];
	cvt.u64.u32 	%rd28, %r11;
	cvt.u64.u32 	%rd29, %r53;
	add.s64 	%rd30, %rd29, %rd28;
	shl.b64 	%rd31, %rd30, 2;
	add.s64 	%rd32, %rd1, %rd31;
	ld.global.nc.f32 	%f96, [%rd32+4];
	fma.rn.f32 	%f97, %f95, %f96, %f94;
	ld.global.nc.f32 	%f98, [%rd25+8];
	ld.global.nc.f32 	%f99, [%rd32+8];
	fma.rn.f32 	%f100, %f98, %f99, %f97;
	ld.global.nc.f32 	%f101, [%rd25+12];
	ld.global.nc.f32 	%f102, [%rd32+12];
	fma.rn.f32 	%f117, %f101, %f102, %f100;
	add.s32 	%r53, %r53, 4;
$L__BB0_12:
	setp.eq.s32 	%p11, %r7, 0;
	@%p11 bra 	$L__BB0_16;
	setp.eq.s32 	%p12, %r7, 1;
	add.s32 	%r45, %r10, %r53;
	mul.wide.s32 	%rd33, %r45, 4;
	add.s64 	%rd6, %rd2, %rd33;
	ld.global.nc.f32 	%f103, [%rd6];
	add.s32 	%r46, %r53, %r11;
	mul.wide.u32 	%rd34, %r46, 4;
	add.s64 	%rd35, %rd1, %rd34;
	ld.global.nc.f32 	%f104, [%rd35];
	fma.rn.f32 	%f117, %f103, %f104, %f117;
	@%p12 bra 	$L__BB0_16;
	setp.eq.s32 	%p13, %r7, 2;
	ld.global.nc.f32 	%f105, [%rd6+4];
	cvt.u64.u32 	%rd36, %r11;
	cvt.u64.u32 	%rd37, %r53;
	add.s64 	%rd38, %rd37, %rd36;
	shl.b64 	%rd39, %rd38, 2;
	add.s64 	%rd7, %rd1, %rd39;
	ld.global.nc.f32 	%f106, [%rd7+4];
	fma.rn.f32 	%f117, %f105, %f106, %f117;
	@%p13 bra 	$L__BB0_16;
	ld.global.nc.f32 	%f107, [%rd6+8];
	ld.global.nc.f32 	%f108, [%rd7+8];
	fma.rn.f32 	%f117, %f107, %f108, %f117;
$L__BB0_16:
	add.s32 	%r49, %r49, 1;
	setp.ne.s32 	%p14, %r49, %r23;
	@%p14 bra 	$L__BB0_3;
$L__BB0_17:
	mad.lo.s32 	%r47, %r2, %r27, %r2;
	add.s32 	%r48, %r47, %r34;
	cvta.to.global.u64 	%rd40, %rd8;
	mul.wide.s32 	%rd41, %r48, 4;
	add.s64 	%rd42, %rd40, %rd41;
	st.global.f32 	[%rd42], %f117;
$L__BB0_18:
	ret;

}


// ===== COMPILED SASS (sm_100) =====

	.target	sm_100

	.elftype	@"ET_EXEC"


//--------------------- .note.nv.tkinfo           --------------------------
	.section	.note.nv.tkinfo,"",@"SHT_NOTE"
	.sectionflags	@"SHF_NOTE_NV_TKINFO"
	.tkinfo
        /*0018*/ 	.word	0x00000002
        /*0030*/ 	.string	""
        /*0030*/ 	.string	"ptxas"
        /*0030*/ 	.string	"Cuda compilation tools, release 13.0, V13.0.88"
        /*0030*/ 	.string	"Build cuda_13.0.r13.0/compiler.36424714_0"
        /*0030*/ 	.string	"-arch sm_100 -m 64 "



//--------------------- .note.nv.cuinfo           --------------------------
	.section	.note.nv.cuinfo,"",@"SHT_NOTE"
	.sectionflags	@"SHF_NOTE_NV_CUINFO"
        /*0018*/ 	.short	0x0002
        /*001a*/ 	.short	0x0064
        /*001c*/ 	.short	0x0082
	.zero		2


//--------------------- .nv.info                  --------------------------
	.section	.nv.info,"",@"SHT_CUDA_INFO"
	.align	4


	//----- nvinfo : EIATTR_REGCOUNT
	.align		4
        /*0000*/ 	.byte	0x04, 0x2f
        /*0002*/ 	.short	(.L_1 - .L_0)
	.align		4
.L_0:
        /*0004*/ 	.word	index@(_Z13convolution2DPKfS0_Pfiiii)
        /*0008*/ 	.word	0x00000020


	//----- nvinfo : EIATTR_FRAME_SIZE
	.align		4
.L_1:
        /*000c*/ 	.byte	0x04, 0x11
        /*000e*/ 	.short	(.L_3 - .L_2)
	.align		4
.L_2:
        /*0010*/ 	.word	index@(_Z13convolution2DPKfS0_Pfiiii)
        /*0014*/ 	.word	0x00000000


	//----- nvinfo : EIATTR_MIN_STACK_SIZE
	.align		4
.L_3:
        /*0018*/ 	.byte	0x04, 0x12
        /*001a*/ 	.short	(.L_5 - .L_4)
	.align		4
.L_4:
        /*001c*/ 	.word	index@(_Z13convolution2DPKfS0_Pfiiii)
        /*0020*/ 	.word	0x00000000
.L_5:


//--------------------- .nv.compat                --------------------------
	.section	.nv.compat,"",@"SHT_CUDA_COMPAT_INFO"
	.align	4
        /*0000*/ 	.byte	0x02, 0x09, 0x00, 0x00, 0x02, 0x02, 0x01, 0x00, 0x02, 0x05, 0x05, 0x00, 0x03, 0x07, 0x01, 0x01
        /*0010*/ 	.byte	0x02, 0x03, 0x00, 0x00, 0x02, 0x06, 0x01, 0x00, 0x04, 0x0b, 0x08, 0x00, 0x09, 0x00, 0x00, 0x00
        /*0020*/ 	.byte	0x00, 0x00, 0x00, 0x00


//--------------------- .nv.info._Z13convolution2DPKfS0_Pfiiii --------------------------
	.section	.nv.info._Z13convolution2DPKfS0_Pfiiii,"",@"SHT_CUDA_INFO"
	.sectionflags	@""
	.align	4


	//----- nvinfo : EIATTR_CUDA_API_VERSION
	.align		4
        /*0000*/ 	.byte	0x04, 0x37
        /*0002*/ 	.short	(.L_7 - .L_6)
.L_6:
        /*0004*/ 	.word	0x00000082


	//----- nvinfo : EIATTR_KPARAM_INFO
	.align		4
.L_7:
        /*0008*/ 	.byte	0x04, 0x17
        /*000a*/ 	.short	(.L_9 - .L_8)
.L_8:
        /*000c*/ 	.word	0x00000000
        /*0010*/ 	.short	0x0006
        /*0012*/ 	.short	0x0024
        /*0014*/ 	.byte	0x00, 0xf0, 0x11, 0x00


	//----- nvinfo : EIATTR_KPARAM_INFO
	.align		4
.L_9:
        /*0018*/ 	.byte	0x04, 0x17
        /*001a*/ 	.short	(.L_11 - .L_10)
.L_10:
        /*001c*/ 	.word	0x00000000
        /*0020*/ 	.short	0x0005
        /*0022*/ 	.short	0x0020
        /*0024*/ 	.byte	0x00, 0xf0, 0x11, 0x00


	//----- nvinfo : EIATTR_KPARAM_INFO
	.align		4
.L_11:
        /*0028*/ 	.byte	0x04, 0x17
        /*002a*/ 	.short	(.L_13 - .L_12)
.L_12:
        /*002c*/ 	.word	0x00000000
        /*0030*/ 	.short	0x0004
        /*0032*/ 	.short	0x001c
        /*0034*/ 	.byte	0x00, 0xf0, 0x11, 0x00


	//----- nvinfo : EIATTR_KPARAM_INFO
	.align		4
.L_13:
        /*0038*/ 	.byte	0x04, 0x17
        /*003a*/ 	.short	(.L_15 - .L_14)
.L_14:
        /*003c*/ 	.word	0x00000000
        /*0040*/ 	.short	0x0003
        /*0042*/ 	.short	0x0018
        /*0044*/ 	.byte	0x00, 0xf0, 0x11, 0x00


	//----- nvinfo : EIATTR_KPARAM_INFO
	.align		4
.L_15:
        /*0048*/ 	.byte	0x04, 0x17
        /*004a*/ 	.short	(.L_17 - .L_16)
.L_16:
        /*004c*/ 	.word	0x00000000
        /*0050*/ 	.short	0x0002
        /*0052*/ 	.short	0x0010
        /*0054*/ 	.byte	0x00, 0xf5, 0x21, 0x00


	//----- nvinfo : EIATTR_KPARAM_INFO
	.align		4
.L_17:
        /*0058*/ 	.byte	0x04, 0x17
        /*005a*/ 	.short	(.L_19 - .L_18)
.L_18:
        /*005c*/ 	.word	0x00000000
        /*0060*/ 	.short	0x0001
        /*0062*/ 	.short	0x0008
        /*0064*/ 	.byte	0x00, 0xf5, 0x21, 0x00


	//----- nvinfo : EIATTR_KPARAM_INFO
	.align		4
.L_19:
        /*0068*/ 	.byte	0x04, 0x17
        /*006a*/ 	.short	(.L_21 - .L_20)
.L_20:
        /*006c*/ 	.word	0x00000000
        /*0070*/ 	.short	0x0000
        /*0072*/ 	.short	0x0000
        /*0074*/ 	.byte	0x00, 0xf5, 0x21, 0x00


	//----- nvinfo : EIATTR_SPARSE_MMA_MASK
	.align		4
.L_21:
        /*0078*/ 	.byte	0x03, 0x50
        /*007a*/ 	.short	0x0000


	//----- nvinfo : EIATTR_MAXREG_COUNT
	.align		4
        /*007c*/ 	.byte	0x03, 0x1b
        /*007e*/ 	.short	0x00ff


	//----- nvinfo : EIATTR_MERCURY_ISA_VERSION
	.align		4
        /*0080*/ 	.byte	0x03, 0x5f
        /*0082*/ 	.short	0x0101


	//----- nvinfo : EIATTR_VRC_CTA_INIT_COUNT
	.align		4
        /*0084*/ 	.byte	0x02, 0x4a
	.zero		1
	.zero		1


	//----- nvinfo : EIATTR_EXIT_INSTR_OFFSETS
	.align		4
        /*0088*/ 	.byte	0x04, 0x1c
        /*008a*/ 	.short	(.L_23 - .L_22)


	//   ....[0]....
.L_22:
        /*008c*/ 	.word	0x000000f0


	//   ....[1]....
        /*0090*/ 	.word	0x00000ce0


	//----- nvinfo : EIATTR_CBANK_PARAM_SIZE
	.align		4
.L_23:
        /*0094*/ 	.byte	0x03, 0x19
        /*0096*/ 	.short	0x0028


	//----- nvinfo : EIATTR_PARAM_CBANK
	.align		4
        /*0098*/ 	.byte	0x04, 0x0a
        /*009a*/ 	.short	(.L_25 - .L_24)
	.align		4
.L_24:
        /*009c*/ 	.word	index@(.nv.constant0._Z13convolution2DPKfS0_Pfiiii)
        /*00a0*/ 	.short	0x0380
        /*00a2*/ 	.short	0x0028


	//----- nvinfo : EIATTR_SW_WAR
	.align		4
.L_25:
        /*00a4*/ 	.byte	0x04, 0x36
        /*00a6*/ 	.short	(.L_27 - .L_26)
.L_26:
        /*00a8*/ 	.word	0x00000008
.L_27:


//--------------------- .nv.callgraph             --------------------------
	.section	.nv.callgraph,"",@"SHT_CUDA_CALLGRAPH"
	.align	4
	.sectionentsize	8
	.align		4
        /*0000*/ 	.word	0x00000000
	.align		4
        /*0004*/ 	.word	0xffffffff
	.align		4
        /*0008*/ 	.word	0x00000000
	.align		4
        /*000c*/ 	.word	0xfffffffe
	.align		4
        /*0010*/ 	.word	0x00000000
	.align		4
        /*0014*/ 	.word	0xfffffffd
	.align		4
        /*0018*/ 	.word	0x00000000
	.align		4
        /*001c*/ 	.word	0xfffffffc


//--------------------- .text._Z13convolution2DPKfS0_Pfiiii --------------------------
	.section	.text._Z13convolution2DPKfS0_Pfiiii,"ax",@progbits
	.align	128
        .global         _Z13convolution2DPKfS0_Pfiiii
        .type           _Z13convolution2DPKfS0_Pfiiii,@function
        .size           _Z13convolution2DPKfS0_Pfiiii,(.L_x_8 - _Z13convolution2DPKfS0_Pfiiii)
        .other          _Z13convolution2DPKfS0_Pfiiii,@"STO_CUDA_ENTRY STV_DEFAULT"
_Z13convolution2DPKfS0_Pfiiii:
.text._Z13convolution2DPKfS0_Pfiiii:
[----:B------:R-:W-:Y:S01]  /*0000*/  LDC R1, c[0x0][0x37c] ;  /* 0x0000df00ff017b82 */ /* 0x000fe20000000800 */
[----:B------:R-:W0:Y:S07]  /*0010*/  S2R R5, SR_TID.X ;  /* 0x0000000000057919 */ /* 0x000e2e0000002100 */
[----:B------:R-:W1:Y:S01]  /*0020*/  LDC R6, c[0x0][0x364] ;  /* 0x0000d900ff067b82 */ /* 0x000e620000000800 */
[----:B------:R-:W2:Y:S01]  /*0030*/  LDCU.64 UR6, c[0x0][0x398] ;  /* 0x00007300ff0677ac */ /* 0x000ea20008000a00 */
[----:B------:R-:W1:Y:S06]  /*0040*/  S2R R3, SR_TID.Y ;  /* 0x0000000000037919 */ /* 0x000e6c0000002200 */
[----:B------:R-:W0:Y:S08]  /*0050*/  S2UR UR5, SR_CTAID.X ;  /* 0x00000000000579c3 */ /* 0x000e300000002500 */
[----:B------:R-:W0:Y:S08]  /*0060*/  LDC R0, c[0x0][0x360] ;  /* 0x0000d800ff007b82 */ /* 0x000e300000000800 */
[----:B------:R-:W2:Y:S08]  /*0070*/  LDC.64 R8, c[0x0][0x3a0] ;  /* 0x0000e800ff087b82 */ /* 0x000eb00000000a00 */
[----:B------:R-:W1:Y:S01]  /*0080*/  S2UR UR4, SR_CTAID.Y ;  /* 0x00000000000479c3 */ /* 0x000e620000002600 */
[----:B0-----:R-:W-:Y:S01]  /*0090*/  IMAD R0, R0, UR5, R5 ;  /* 0x0000000500007c24 */ /* 0x001fe2000f8e0205 */
[----:B--2---:R-:W-:-:S04]  /*00a0*/  IADD3 R7, PT, PT, -R9, UR7, RZ ;  /* 0x0000000709077c10 */ /* 0x004fc8000fffe1ff */
[----:B------:R-:W-:Y:S01]  /*00b0*/  ISETP.GT.AND P0, PT, R0, R7, PT ;  /* 0x000000070000720c */ /* 0x000fe20003f04270 */
[----:B-1----:R-:W-:Y:S01]  /*00c0*/  IMAD R6, R6, UR4, R3 ;  /* 0x0000000406067c24 */ /* 0x002fe2000f8e0203 */
[----:B------:R-:W-:-:S04]  /*00d0*/  IADD3 R3, PT, PT, -R8, UR6, RZ ;  /* 0x0000000608037c10 */ /* 0x000fc8000fffe1ff */
[----:B------:R-:W-:-:S13]  /*00e0*/  ISETP.GT.OR P0, PT, R6, R3, P0 ;  /* 0x000000030600720c */ /* 0x000fda0000704670 */
[----:B------:R-:W-:Y:S05]  /*00f0*/  @P0 EXIT ;  /* 0x000000000000094d */ /* 0x000fea0003800000 */
[----:B------:R-:W-:Y:S01]  /*0100*/  VIMNMX R2, PT, PT, R8, R9, PT ;  /* 0x0000000908027248 */ /* 0x000fe20003fe0100 */
[----:B------:R-:W0:Y:S01]  /*0110*/  LDCU.64 UR8, c[0x0][0x358] ;  /* 0x00006b00ff0877ac */ /* 0x000e220008000a00 */
[----:B------:R-:W-:Y:S02]  /*0120*/  HFMA2 R14, -RZ, RZ, 0, 0 ;  /* 0x00000000ff0e7431 */ /* 0x000fe400000001ff */
[----:B------:R-:W-:-:S13]  /*0130*/  ISETP.GE.AND P0, PT, R2, 0x1, PT ;  /* 0x000000010200780c */ /* 0x000fda0003f06270 */
[----:B------:R-:W-:Y:S05]  /*0140*/  @!P0 BRA `(.L_x_0) ;  /* 0x0000000800d08947 */ /* 0x000fea0003800000 */
[C---:B------:R-:W-:Y:S01]  /*0150*/  LOP3.LUT R8, R9.reuse, 0x7ffffff0, RZ, 0xc0, !PT ;  /* 0x7ffffff009087812 */ /* 0x040fe200078ec0ff */
[----:B------:R-:W-:Y:S01]  /*0160*/  UMOV UR4, URZ ;  /* 0x000000ff00047c82 */ /* 0x000fe20008000000 */
[C---:B------:R-:W-:Y:S02]  /*0170*/  LOP3.LUT R17, R9.reuse, 0xf, RZ, 0xc0, !PT ;  /* 0x0000000f09117812 */ /* 0x040fe400078ec0ff */
[C---:B------:R-:W-:Y:S02]  /*0180*/  LOP3.LUT R18, R9.reuse, 0x7, RZ, 0xc0, !PT ;  /* 0x0000000709127812 */ /* 0x040fe400078ec0ff */
[----:B------:R-:W-:Y:S02]  /*0190*/  LOP3.LUT R9, R9, 0x3, RZ, 0xc0, !PT ;  /* 0x0000000309097812 */ /* 0x000fe400078ec0ff */
[----:B------:R-:W-:Y:S02]  /*01a0*/  MOV R14, RZ ;  /* 0x000000ff000e7202 */ /* 0x000fe40000000f00 */
[----:B------:R-:W-:-:S07]  /*01b0*/  IADD3 R10, PT, PT, -R8, RZ, RZ ;  /* 0x000000ff080a7210 */ /* 0x000fce0007ffe1ff */
.L_x_6:
[----:B------:R-:W1:Y:S01]  /*01c0*/  LDCU.64 UR6, c[0x0][0x3a0] ;  /* 0x00007400ff0677ac */ /* 0x000e620008000a00 */
[----:B------:R-:W-:Y:S01]  /*01d0*/  VIADD R11, R6, UR4 ;  /* 0x00000004060b7c36 */ /* 0x000fe20008000000 */
[----:B------:R-:W-:Y:S01]  /*01e0*/  MOV R16, RZ ;  /* 0x000000ff00107202 */ /* 0x000fe20000000f00 */
[----:B------:R-:W2:Y:S01]  /*01f0*/  LDCU UR5, c[0x0][0x39c] ;  /* 0x00007380ff0577ac */ /* 0x000ea20008000800 */
[----:B-1----:R-:W-:Y:S02]  /*0200*/  UISETP.GE.U32.AND UP1, UPT, UR7, 0x10, UPT ;  /* 0x000000100700788c */ /* 0x002fe4000bf26070 */
[----:B------:R-:W-:Y:S02]  /*0210*/  UIMAD UR10, UR4, UR7, URZ ;  /* 0x00000007040a72a4 */ /* 0x000fe4000f8e02ff */
[----:B------:R-:W-:Y:S01]  /*0220*/  UIADD3 UR4, UPT, UPT, UR4, 0x1, URZ ;  /* 0x0000000104047890 */ /* 0x000fe2000fffe0ff */
[----:B--2---:R-:W-:-:S03]  /*0230*/  IMAD R11, R11, UR5, R0 ;  /* 0x000000050b0b7c24 */ /* 0x004fc6000f8e0200 */
[----:B------:R-:W-:Y:S01]  /*0240*/  UISETP.NE.AND UP0, UPT, UR4, UR6, UPT ;  /* 0x000000060400728c */ /* 0x000fe2000bf05270 */
[----:B------:R-:W-:Y:S10]  /*0250*/  BRA.U !UP1, `(.L_x_1) ;  /* 0x00000005090c7547 */ /* 0x000ff4000b800000 */
[----:B------:R-:W1:Y:S01]  /*0260*/  LDCU.64 UR6, c[0x0][0x388] ;  /* 0x00007100ff0677ac */ /* 0x000e620008000a00 */
[----:B------:R-:W-:Y:S01]  /*0270*/  MOV R12, R11 ;  /* 0x0000000b000c7202 */ /* 0x000fe20000000f00 */
[----:B------:R-:W-:Y:S01]  /*0280*/  IMAD.MOV.U32 R13, RZ, RZ, R10 ;  /* 0x000000ffff0d7224 */ /* 0x000fe200078e000a */
[----:B-1----:R-:W-:-:S04]  /*0290*/  UIMAD.WIDE.U32 UR6, UR10, 0x4, UR6 ;  /* 0x000000040a0678a5 */ /* 0x002fc8000f8e0006 */
[----:B------:R-:W-:-:S04]  /*02a0*/  UIADD3 UR5, UP1, UPT, UR6, 0x20, URZ ;  /* 0x0000002006057890 */ /* 0x000fc8000ff3e0ff */
[----:B------:R-:W-:Y:S02]  /*02b0*/  UIADD3.X UR6, UPT, UPT, URZ, UR7, URZ, UP1, !UPT ;  /* 0x00000007ff067290 */ /* 0x000fe40008ffe4ff */
[----:B------:R-:W-:-:S04]  /*02c0*/  MOV R15, UR5 ;  /* 0x00000005000f7c02 */ /* 0x000fc80008000f00 */
[----:B------:R-:W-:-:S07]  /*02d0*/  MOV R16, UR6 ;  /* 0x0000000600107c02 */ /* 0x000fce0008000f00 */
.L_x_2:
[----:B------:R-:W1:Y:S01]  /*02e0*/  LDC.64 R4, c[0x0][0x380] ;  /* 0x0000e000ff047b82 */ /* 0x000e620000000a00 */
[----:B------:R-:W-:Y:S01]  /*02f0*/  IMAD.MOV.U32 R2, RZ, RZ, R15 ;  /* 0x000000ffff027224 */ /* 0x000fe200078e000f */
[----:B------:R-:W-:-:S05]  /*0300*/  MOV R3, R16 ;  /* 0x0000001000037202 */ /* 0x000fca0000000f00 */
[----:B0-----:R-:W2:Y:S04]  /*0310*/  LDG.E.CONSTANT R24, desc[UR8][R2.64+-0x20] ;  /* 0xffffe00802187981 */ /* 0x001ea8000c1e9900 */
[----:B------:R-:W3:Y:S04]  /*0320*/  LDG.E.CONSTANT R25, desc[UR8][R2.64+-0x1c] ;  /* 0xffffe40802197981 */ /* 0x000ee8000c1e9900 */
[----:B------:R-:W4:Y:S04]  /*0330*/  LDG.E.CONSTANT R22, desc[UR8][R2.64+-0x18] ;  /* 0xffffe80802167981 */ /* 0x000f28000c1e9900 */
[----:B------:R-:W5:Y:S04]  /*0340*/  LDG.E.CONSTANT R20, desc[UR8][R2.64+-0x14] ;  /* 0xffffec0802147981 */ /* 0x000f68000c1e9900 */
[----:B------:R-:W5:Y:S01]  /*0350*/  LDG.E.CONSTANT R16, desc[UR8][R2.64+-0x10] ;  /* 0xfffff00802107981 */ /* 0x000f62000c1e9900 */
[----:B-1----:R-:W-:-:S03]  /*0360*/  IMAD.WIDE R4, R12, 0x4, R4 ;  /* 0x000000040c047825 */ /* 0x002fc600078e0204 */
[----:B------:R-:W5:Y:S04]  /*0370*/  LDG.E.CONSTANT R27, desc[UR8][R2.64+0x1c] ;  /* 0x00001c08021b7981 */ /* 0x000f68000c1e9900 */
[----:B------:R-:W2:Y:S04]  /*0380*/  LDG.E.CONSTANT R15, desc[UR8][R4.64] ;  /* 0x00000008040f7981 */ /* 0x000ea8000c1e9900 */
[----:B------:R-:W3:Y:S04]  /*0390*/  LDG.E.CONSTANT R26, desc[UR8][R4.64+0x4] ;  /* 0x00000408041a7981 */ /* 0x000ee8000c1e9900 */
[----:B------:R-:W4:Y:S04]  /*03a0*/  LDG.E.CONSTANT R23, desc[UR8][R4.64+0x8] ;  /* 0x0000080804177981 */ /* 0x000f28000c1e9900 */
[----:B------:R-:W5:Y:S04]  /*03b0*/  LDG.E.CONSTANT R21, desc[UR8][R4.64+0xc] ;  /* 0x00000c0804157981 */ /* 0x000f68000c1e9900 */
[----:B------:R-:W5:Y:S01]  /*03c0*/  LDG.E.CONSTANT R19, desc[UR8][R4.64+0x10] ;  /* 0x0000100804137981 */ /* 0x000f62000c1e9900 */
[----:B--2---:R-:W-:-:S03]  /*03d0*/  FFMA R15, R15, R24, R14 ;  /* 0x000000180f0f7223 */ /* 0x004fc6000000000e */
[----:B------:R-:W2:Y:S01]  /*03e0*/  LDG.E.CONSTANT R14, desc[UR8][R2.64+-0xc] ;  /* 0xfffff408020e7981 */ /* 0x000ea2000c1e9900 */
[----:B---3--:R-:W-:-:S03]  /*03f0*/  FFMA R26, R26, R25, R15 ;  /* 0x000000191a1a7223 */ /* 0x008fc6000000000f */
[----:B------:R-:W2:Y:S01]  /*0400*/  LDG.E.CONSTANT R15, desc[UR8][R4.64+0x14] ;  /* 0x00001408040f7981 */ /* 0x000ea2000c1e9900 */
[----:B----4-:R-:W-:-:S03]  /*0410*/  FFMA R26, R23, R22, R26 ;  /* 0x00000016171a7223 */ /* 0x010fc6000000001a */
[----:B------:R-:W3:Y:S04]  /*0420*/  LDG.E.CONSTANT R22, desc[UR8][R2.64+-0x8] ;  /* 0xfffff80802167981 */ /* 0x000ee8000c1e9900 */
[----:B------:R-:W3:Y:S01]  /*0430*/  LDG.E.CONSTANT R23, desc[UR8][R4.64+0x18] ;  /* 0x0000180804177981 */ /* 0x000ee2000c1e9900 */
[----:B-----5:R-:W-:-:S03]  /*0440*/  FFMA R26, R21, R20, R26 ;  /* 0x00000014151a7223 */ /* 0x020fc6000000001a */
[----:B------:R-:W4:Y:S04]  /*0450*/  LDG.E.CONSTANT R20, desc[UR8][R2.64+-0x4] ;  /* 0xfffffc0802147981 */ /* 0x000f28000c1e9900 */
[----:B------:R-:W4:Y:S04]  /*0460*/  LDG.E.CONSTANT R21, desc[UR8][R4.64+0x1c] ;  /* 0x00001c0804157981 */ /* 0x000f28000c1e9900 */
[----:B------:R-:W5:Y:S04]  /*0470*/  LDG.E.CONSTANT R24, desc[UR8][R2.64] ;  /* 0x0000000802187981 */ /* 0x000f68000c1e9900 */
[----:B------:R-:W5:Y:S01]  /*0480*/  LDG.E.CONSTANT R25, desc[UR8][R4.64+0x20] ;  /* 0x0000200804197981 */ /* 0x000f62000c1e9900 */
[----:B------:R-:W-:-:S03]  /*0490*/  FFMA R26, R19, R16, R26 ;  /* 0x00000010131a7223 */ /* 0x000fc6000000001a */
[----:B------:R-:W5:Y:S04]  /*04a0*/  LDG.E.CONSTANT R19, desc[UR8][R2.64+0x4] ;  /* 0x0000040802137981 */ /* 0x000f68000c1e9900 */
[----:B------:R-:W5:Y:S01]  /*04b0*/  LDG.E.CONSTANT R16, desc[UR8][R4.64+0x24] ;  /* 0x0000240804107981 */ /* 0x000f62000c1e9900 */
[----:B--2---:R-:W-:-:S03]  /*04c0*/  FFMA R14, R15, R14, R26 ;  /* 0x0000000e0f0e7223 */ /* 0x004fc6000000001a */
[----:B------:R-:W2:Y:S04]  /*04d0*/  LDG.E.CONSTANT R15, desc[UR8][R2.64+0x8] ;  /* 0x00000808020f7981 */ /* 0x000ea8000c1e9900 */
[----:B------:R-:W2:Y:S01]  /*04e0*/  LDG.E.CONSTANT R26, desc[UR8][R4.64+0x3c] ;  /* 0x00003c08041a7981 */ /* 0x000ea2000c1e9900 */
[----:B---3--:R-:W-:-:S03]  /*04f0*/  FFMA R22, R23, R22, R14 ;  /* 0x0000001617167223 */ /* 0x008fc6000000000e */
[----:B------:R-:W2:Y:S04]  /*0500*/  LDG.E.CONSTANT R14, desc[UR8][R4.64+0x28] ;  /* 0x00002808040e7981 */ /* 0x000ea8000c1e9900 */
[----:B------:R-:W3:Y:S01]  /*0510*/  LDG.E.CONSTANT R23, desc[UR8][R4.64+0x30] ;  /* 0x0000300804177981 */ /* 0x000ee2000c1e9900 */
[----:B----4-:R-:W-:-:S03]  /*0520*/  FFMA R22, R21, R20, R22 ;  /* 0x0000001415167223 */ /* 0x010fc60000000016 */
[----:B------:R-:W4:Y:S04]  /*0530*/  LDG.E.CONSTANT R21, desc[UR8][R2.64+0xc] ;  /* 0x00000c0802157981 */ /* 0x000f28000c1e9900 */
[----:B------:R-:W4:Y:S01]  /*0540*/  LDG.E.CONSTANT R20, desc[UR8][R4.64+0x2c] ;  /* 0x00002c0804147981 */ /* 0x000f22000c1e9900 */
[----:B-----5:R-:W-:-:S03]  /*0550*/  FFMA R25, R25, R24, R22 ;  /* 0x0000001819197223 */ /* 0x020fc60000000016 */
[----:B------:R-:W3:Y:S04]  /*0560*/  LDG.E.CONSTANT R22, desc[UR8][R2.64+0x10] ;  /* 0x0000100802167981 */ /* 0x000ee8000c1e9900 */
[----:B------:R-:W5:Y:S01]  /*0570*/  LDG.E.CONSTANT R24, desc[UR8][R4.64+0x34] ;  /* 0x0000340804187981 */ /* 0x000f62000c1e9900 */
[----:B------:R-:W-:-:S03]  /*0580*/  FFMA R29, R16, R19, R25 ;  /* 0x00000013101d7223 */ /* 0x000fc60000000019 */
[----:B------:R-:W5:Y:S04]  /*0590*/  LDG.E.CONSTANT R25, desc[UR8][R2.64+0x14] ;  /* 0x0000140802197981 */ /* 0x000f68000c1e9900 */
[----:B------:R-:W5:Y:S04]  /*05a0*/  LDG.E.CONSTANT R16, desc[UR8][R2.64+0x18] ;  /* 0x0000180802107981 */ /* 0x000f68000c1e9900 */
[----:B------:R-:W5:Y:S01]  /*05b0*/  LDG.E.CONSTANT R19, desc[UR8][R4.64+0x38] ;  /* 0x0000380804137981 */ /* 0x000f62000c1e9900 */
[----:B------:R-:W-:-:S04]  /*05c0*/  IADD3 R13, PT, PT, R13, 0x10, RZ ;  /* 0x000000100d0d7810 */ /* 0x000fc80007ffe0ff */
[----:B------:R-:W-:Y:S01]  /*05d0*/  ISETP.NE.AND P0, PT, R13, RZ, PT ;  /* 0x000000ff0d00720c */ /* 0x000fe20003f05270 */
[----:B------:R-:W-:Y:S02]  /*05e0*/  VIADD R12, R12, 0x10 ;  /* 0x000000100c0c7836 */ /* 0x000fe40000000000 */
[----:B--2---:R-:W-:-:S04]  /*05f0*/  FFMA R15, R14, R15, R29 ;  /* 0x0000000f0e0f7223 */ /* 0x004fc8000000001d */
[----:B----4-:R-:W-:-:S04]  /*0600*/  FFMA R20, R20, R21, R15 ;  /* 0x0000001514147223 */ /* 0x010fc8000000000f */
[----:B---3--:R-:W-:Y:S01]  /*0610*/  FFMA R23, R23, R22, R20 ;  /* 0x0000001617177223 */ /* 0x008fe20000000014 */
[----:B------:R-:W-:-:S03]  /*0620*/  IADD3 R15, P1, PT, R2, 0x40, RZ ;  /* 0x00000040020f7810 */ /* 0x000fc60007f3e0ff */
[----:B-----5:R-:W-:-:S04]  /*0630*/  FFMA R24, R24, R25, R23 ;  /* 0x0000001918187223 */ /* 0x020fc80000000017 */
[----:B------:R-:W-:Y:S01]  /*0640*/  FFMA R19, R19, R16, R24 ;  /* 0x0000001013137223 */ /* 0x000fe20000000018 */
[----:B------:R-:W-:-:S03]  /*0650*/  IADD3.X R16, PT, PT, RZ, R3, RZ, P1, !PT ;  /* 0x00000003ff107210 */ /* 0x000fc60000ffe4ff */
[----:B------:R-:W-:Y:S01]  /*0660*/  FFMA R14, R26, R27, R19 ;  /* 0x0000001b1a0e7223 */ /* 0x000fe20000000013 */
[----:B------:R-:W-:Y:S06]  /*0670*/  @P0 BRA `(.L_x_2) ;  /* 0xfffffffc00180947 */ /* 0x000fec000383ffff */
[----:B------:R-:W-:-:S07]  /*0680*/  MOV R16, R8 ;  /* 0x0000000800107202 */ /* 0x000fce0000000f00 */
.L_x_1:
[----:B------:R-:W-:-:S13]  /*0690*/  ISETP.NE.AND P0, PT, R17, RZ, PT ;  /* 0x000000ff1100720c */ /* 0x000fda0003f05270 */
[----:B------:R-:W-:Y:S05]  /*06a0*/  @!P0 BRA `(.L_x_3) ;  /* 0x0000000400748947 */ /* 0x000fea0003800000 */
[----:B------:R-:W-:Y:S02]  /*06b0*/  IADD3 R2, PT, PT, R17, -0x1, RZ ;  /* 0xffffffff11027810 */ /* 0x000fe40007ffe0ff */
[----:B------:R-:W-:Y:S02]  /*06c0*/  ISETP.NE.AND P0, PT, R18, RZ, PT ;  /* 0x000000ff1200720c */ /* 0x000fe40003f05270 */
[----:B------:R-:W-:-:S13]  /*06d0*/  ISETP.GE.U32.AND P1, PT, R2, 0x7, PT ;  /* 0x000000070200780c */ /* 0x000fda0003f26070 */
[----:B------:R-:W-:Y:S05]  /*06e0*/  @!P1 BRA `(.L_x_4) ;  /* 0x0000000000909947 */ /* 0x000fea0003800000 */
[----:B------:R-:W1:Y:S01]  /*06f0*/  LDC.64 R12, c[0x0][0x388] ;  /* 0x0000e200ff0c7b82 */ /* 0x000e620000000a00 */
[----:B------:R-:W-:Y:S01]  /*0700*/  IADD3 R15, PT, PT, R16, UR10, RZ ;  /* 0x0000000a100f7c10 */ /* 0x000fe2000fffe0ff */
[----:B------:R-:W-:-:S06]  /*0710*/  IMAD.IADD R5, R11, 0x1, R16 ;  /* 0x000000010b057824 */ /* 0x000fcc00078e0210 */
[----:B------:R-:W2:Y:S01]  /*0720*/  LDC.64 R2, c[0x0][0x380] ;  /* 0x0000e000ff027b82 */ /* 0x000ea20000000a00 */
[----:B-1----:R-:W-:-:S05]  /*0730*/  IMAD.WIDE.U32 R12, R15, 0x4, R12 ;  /* 0x000000040f0c7825 */ /* 0x002fca00078e000c */
[----:B0-----:R-:W3:Y:S01]  /*0740*/  LDG.E.CONSTANT R23, desc[UR8][R12.64] ;  /* 0x000000080c177981 */ /* 0x001ee2000c1e9900 */
[----:B--2---:R-:W-:Y:S02]  /*0750*/  IMAD.WIDE R2, R5, 0x4, R2 ;  /* 0x0000000405027825 */ /* 0x004fe400078e0202 */
[----:B------:R-:W0:Y:S03]  /*0760*/  LDC.64 R4, c[0x0][0x388] ;  /* 0x0000e200ff047b82 */ /* 0x000e260000000a00 */
[----:B------:R-:W3:Y:S01]  /*0770*/  LDG.E.CONSTANT R21, desc[UR8][R2.64] ;  /* 0x0000000802157981 */ /* 0x000ee2000c1e9900 */
[----:B------:R-:W-:-:S03]  /*0780*/  IADD3 R15, P1, PT, R16, UR10, RZ ;  /* 0x0000000a100f7c10 */ /* 0x000fc6000ff3e0ff */
[----:B------:R-:W2:Y:S01]  /*0790*/  LDG.E.CONSTANT R19, desc[UR8][R2.64+0x8] ;  /* 0x0000080802137981 */ /* 0x000ea2000c1e9900 */
[----:B------:R-:W-:-:S03]  /*07a0*/  IADD3.X R20, PT, PT, RZ, RZ, RZ, P1, !PT ;  /* 0x000000ffff147210 */ /* 0x000fc60000ffe4ff */
[----:B------:R-:W4:Y:S04]  /*07b0*/  LDG.E.CONSTANT R12, desc[UR8][R2.64+0xc] ;  /* 0x00000c08020c7981 */ /* 0x000f28000c1e9900 */
[----:B------:R-:W5:Y:S01]  /*07c0*/  LDG.E.CONSTANT R25, desc[UR8][R2.64+0x1c] ;  /* 0x00001c0802197981 */ /* 0x000f62000c1e9900 */
[----:B0-----:R-:W-:-:S04]  /*07d0*/  LEA R4, P1, R15, R4, 0x2 ;  /* 0x000000040f047211 */ /* 0x001fc800078210ff */
[----:B------:R-:W-:Y:S02]  /*07e0*/  LEA.HI.X R5, R15, R5, R20, 0x2, P1 ;  /* 0x000000050f057211 */ /* 0x000fe400008f1414 */
[----:B------:R-:W2:Y:S04]  /*07f0*/  LDG.E.CONSTANT R15, desc[UR8][R2.64+0x4] ;  /* 0x00000408020f7981 */ /* 0x000ea8000c1e9900 */
[----:B------:R-:W2:Y:S04]  /*0800*/  LDG.E.CONSTANT R20, desc[UR8][R4.64+0x4] ;  /* 0x0000040804147981 */ /* 0x000ea8000c1e9900 */
[----:B------:R-:W4:Y:S04]  /*0810*/  LDG.E.CONSTANT R22, desc[UR8][R4.64+0x8] ;  /* 0x0000080804167981 */ /* 0x000f28000c1e9900 */
[----:B------:R-:W5:Y:S04]  /*0820*/  LDG.E.CONSTANT R13, desc[UR8][R4.64+0xc] ;  /* 0x00000c08040d7981 */ /* 0x000f68000c1e9900 */
[----:B------:R-:W5:Y:S04]  /*0830*/  LDG.E.CONSTANT R24, desc[UR8][R4.64+0x10] ;  /* 0x0000100804187981 */ /* 0x000f68000c1e9900 */
[----:B------:R-:W5:Y:S04]  /*0840*/  LDG.E.CONSTANT R26, desc[UR8][R4.64+0x14] ;  /* 0x00001408041a7981 */ /* 0x000f68000c1e9900 */
[----:B------:R-:W5:Y:S04]  /*0850*/  LDG.E.CONSTANT R27, desc[UR8][R4.64+0x18] ;  /* 0x00001808041b7981 */ /* 0x000f68000c1e9900 */
[----:B------:R-:W5:Y:S01]  /*0860*/  LDG.E.CONSTANT R28, desc[UR8][R4.64+0x1c] ;  /* 0x00001c08041c7981 */ /* 0x000f62000c1e9900 */
[----:B---3--:R-:W-:-:S03]  /*0870*/  FFMA R29, R21, R23, R14 ;  /* 0x00000017151d7223 */ /* 0x008fc6000000000e */
[----:B------:R-:W3:Y:S04]  /*0880*/  LDG.E.CONSTANT R23, desc[UR8][R2.64+0x10] ;  /* 0x0000100802177981 */ /* 0x000ee8000c1e9900 */
[----:B------:R-:W3:Y:S04]  /*0890*/  LDG.E.CONSTANT R21, desc[UR8][R2.64+0x14] ;  /* 0x0000140802157981 */ /* 0x000ee8000c1e9900 */
[----:B------:R-:W3:Y:S01]  /*08a0*/  LDG.E.CONSTANT R14, desc[UR8][R2.64+0x18] ;  /* 0x00001808020e7981 */ /* 0x000ee2000c1e9900 */
[----:B--2---:R-:W-:-:S04]  /*08b0*/  FFMA R20, R15, R20, R29 ;  /* 0x000000140f147223 */ /* 0x004fc8000000001d */
[----:B----4-:R-:W-:-:S04]  /*08c0*/  FFMA R19, R19, R22, R20 ;  /* 0x0000001613137223 */ /* 0x010fc80000000014 */
[----:B-----5:R-:W-:Y:S01]  /*08d0*/  FFMA R12, R12, R13, R19 ;  /* 0x0000000d0c0c7223 */ /* 0x020fe20000000013 */
[----:B------:R-:W-:-:S03]  /*08e0*/  IADD3 R16, PT, PT, R16, 0x8, RZ ;  /* 0x0000000810107810 */ /* 0x000fc60007ffe0ff */
[----:B---3--:R-:W-:-:S04]  /*08f0*/  FFMA R12, R23, R24, R12 ;  /* 0x00000018170c7223 */ /* 0x008fc8000000000c */
[----:B------:R-:W-:-:S04]  /*0900*/  FFMA R21, R21, R26, R12 ;  /* 0x0000001a15157223 */ /* 0x000fc8000000000c */
[----:B------:R-:W-:-:S04]  /*0910*/  FFMA R14, R14, R27, R21 ;  /* 0x0000001b0e0e7223 */ /* 0x000fc80000000015 */
[----:B------:R-:W-:-:S07]  /*0920*/  FFMA R14, R25, R28, R14 ;  /* 0x0000001c190e7223 */ /* 0x000fce000000000e */
.L_x_4:
[----:B------:R-:W-:Y:S05]  /*0930*/  @!P0 BRA `(.L_x_3) ;  /* 0x0000000000d08947 */ /* 0x000fea0003800000 */
[----:B------:R-:W-:Y:S02]  /*0940*/  IADD3 R2, PT, PT, R18, -0x1, RZ ;  /* 0xffffffff12027810 */ /* 0x000fe40007ffe0ff */
[----:B------:R-:W-:Y:S02]  /*0950*/  ISETP.NE.AND P0, PT, R9, RZ, PT ;  /* 0x000000ff0900720c */ /* 0x000fe40003f05270 */
[----:B------:R-:W-:-:S13]  /*0960*/  ISETP.GE.U32.AND P1, PT, R2, 0x3, PT ;  /* 0x000000030200780c */ /* 0x000fda0003f26070 */
[----:B------:R-:W-:Y:S05]  /*0970*/  @!P1 BRA `(.L_x_5) ;  /* 0x0000000000609947 */ /* 0x000fea0003800000 */
[----:B------:R-:W1:Y:S01]  /*0980*/  LDC.64 R4, c[0x0][0x388] ;  /* 0x0000e200ff047b82 */ /* 0x000e620000000a00 */
[C---:B------:R-:W-:Y:S01]  /*0990*/  VIADD R19, R16.reuse, UR10 ;  /* 0x0000000a10137c36 */ /* 0x040fe20008000000 */
[----:B------:R-:W-:Y:S02]  /*09a0*/  IADD3 R20, P1, PT, R16, UR10, RZ ;  /* 0x0000000a10147c10 */ /* 0x000fe4000ff3e0ff */
[----:B------:R-:W-:-:S04]  /*09b0*/  IADD3 R15, PT, PT, R11, R16, RZ ;  /* 0x000000100b0f7210 */ /* 0x000fc80007ffe0ff */
[----:B------:R-:W2:Y:S08]  /*09c0*/  LDC.64 R2, c[0x0][0x388] ;  /* 0x0000e200ff027b82 */ /* 0x000eb00000000a00 */
[----:B------:R-:W3:Y:S01]  /*09d0*/  LDC.64 R12, c[0x0][0x380] ;  /* 0x0000e000ff0c7b82 */ /* 0x000ee20000000a00 */
[----:B-1----:R-:W-:Y:S01]  /*09e0*/  IMAD.WIDE.U32 R4, R19, 0x4, R4 ;  /* 0x0000000413047825 */ /* 0x002fe200078e0004 */
[----:B------:R-:W-:-:S05]  /*09f0*/  IADD3.X R19, PT, PT, RZ, RZ, RZ, P1, !PT ;  /* 0x000000ffff137210 */ /* 0x000fca0000ffe4ff */
[----:B0-----:R-:W4:Y:S01]  /*0a00*/  LDG.E.CONSTANT R4, desc[UR8][R4.64] ;  /* 0x0000000804047981 */ /* 0x001f22000c1e9900 */
[----:B--2---:R-:W-:-:S04]  /*0a10*/  LEA R2, P1, R20, R2, 0x2 ;  /* 0x0000000214027211 */ /* 0x004fc800078210ff */
[----:B------:R-:W-:Y:S01]  /*0a20*/  LEA.HI.X R3, R20, R3, R19, 0x2, P1 ;  /* 0x0000000314037211 */ /* 0x000fe200008f1413 */
[----:B---3--:R-:W-:-:S04]  /*0a30*/  IMAD.WIDE R12, R15, 0x4, R12 ;  /* 0x000000040f0c7825 */ /* 0x008fc800078e020c */
[----:B------:R-:W2:Y:S04]  /*0a40*/  LDG.E.CONSTANT R19, desc[UR8][R2.64+0x4] ;  /* 0x0000040802137981 */ /* 0x000ea8000c1e9900 */
[----:B------:R-:W4:Y:S04]  /*0a50*/  LDG.E.CONSTANT R15, desc[UR8][R12.64] ;  /* 0x000000080c0f7981 */ /* 0x000f28000c1e9900 */
[----:B------:R-:W2:Y:S04]  /*0a60*/  LDG.E.CONSTANT R20, desc[UR8][R12.64+0x4] ;  /* 0x000004080c147981 */ /* 0x000ea8000c1e9900 */
[----:B------:R-:W3:Y:S04]  /*0a70*/  LDG.E.CONSTANT R22, desc[UR8][R12.64+0x8] ;  /* 0x000008080c167981 */ /* 0x000ee8000c1e9900 */
[----:B------:R-:W3:Y:S04]  /*0a80*/  LDG.E.CONSTANT R21, desc[UR8][R2.64+0x8] ;  /* 0x0000080802157981 */ /* 0x000ee8000c1e9900 */
[----:B------:R-:W5:Y:S04]  /*0a90*/  LDG.E.CONSTANT R24, desc[UR8][R12.64+0xc] ;  /* 0x00000c080c187981 */ /* 0x000f68000c1e9900 */
[----:B------:R-:W5:Y:S01]  /*0aa0*/  LDG.E.CONSTANT R23, desc[UR8][R2.64+0xc] ;  /* 0x00000c0802177981 */ /* 0x000f62000c1e9900 */
[----:B------:R-:W-:Y:S01]  /*0ab0*/  IADD3 R16, PT, PT, R16, 0x4, RZ ;  /* 0x0000000410107810 */ /* 0x000fe20007ffe0ff */
[----:B----4-:R-:W-:-:S04]  /*0ac0*/  FFMA R15, R15, R4, R14 ;  /* 0x000000040f0f7223 */ /* 0x010fc8000000000e */
[----:B--2---:R-:W-:-:S04]  /*0ad0*/  FFMA R15, R20, R19, R15 ;  /* 0x00000013140f7223 */ /* 0x004fc8000000000f */
[----:B---3--:R-:W-:-:S04]  /*0ae0*/  FFMA R15, R22, R21, R15 ;  /* 0x00000015160f7223 */ /* 0x008fc8000000000f */
[----:B-----5:R-:W-:-:S07]  /*0af0*/  FFMA R14, R24, R23, R15 ;  /* 0x00000017180e7223 */ /* 0x020fce000000000f */
.L_x_5:
[----:B------:R-:W-:Y:S05]  /*0b00*/  @!P0 BRA `(.L_x_3) ;  /* 0x00000000005c8947 */ /* 0x000fea0003800000 */
[----:B------:R-:W1:Y:S01]  /*0b10*/  LDC.64 R4, c[0x0][0x388] ;  /* 0x0000e200ff047b82 */ /* 0x000e620000000a00 */
[----:B------:R-:W-:Y:S01]  /*0b20*/  VIADD R13, R16, UR10 ;  /* 0x0000000a100d7c36 */ /* 0x000fe20008000000 */
[----:B------:R-:W-:-:S06]  /*0b30*/  IADD3 R11, PT, PT, R11, R16, RZ ;  /* 0x000000100b0b7210 */ /* 0x000fcc0007ffe0ff */
[----:B------:R-:W2:Y:S01]  /*0b40*/  LDC.64 R2, c[0x0][0x380] ;  /* 0x0000e000ff027b82 */ /* 0x000ea20000000a00 */
[----:B-1----:R-:W-:-:S06]  /*0b50*/  IMAD.WIDE.U32 R4, R13, 0x4, R4 ;  /* 0x000000040d047825 */ /* 0x002fcc00078e0004 */
[----:B0-----:R-:W3:Y:S01]  /*0b60*/  LDG.E.CONSTANT R4, desc[UR8][R4.64] ;  /* 0x0000000804047981 */ /* 0x001ee2000c1e9900 */
[----:B--2---:R-:W-:-:S05]  /*0b70*/  IMAD.WIDE R2, R11, 0x4, R2 ;  /* 0x000000040b027825 */ /* 0x004fca00078e0202 */
[----:B------:R-:W3:Y:S01]  /*0b80*/  LDG.E.CONSTANT R11, desc[UR8][R2.64] ;  /* 0x00000008020b7981 */ /* 0x000ee2000c1e9900 */
[----:B------:R-:W-:Y:S01]  /*0b90*/  ISETP.NE.AND P0, PT, R9, 0x1, PT ;  /* 0x000000010900780c */ /* 0x000fe20003f05270 */
[----:B---3--:R-:W-:-:S12]  /*0ba0*/  FFMA R14, R11, R4, R14 ;  /* 0x000000040b0e7223 */ /* 0x008fd8000000000e */
[----:B------:R-:W-:Y:S05]  /*0bb0*/  @!P0 BRA `(.L_x_3) ;  /* 0x0000000000308947 */ /* 0x000fea0003800000 */
[----:B------:R-:W0:Y:S01]  /*0bc0*/  LDC.64 R4, c[0x0][0x388] ;  /* 0x0000e200ff047b82 */ /* 0x000e220000000a00 */
[----:B------:R-:W-:Y:S02]  /*0bd0*/  IADD3 R11, P1, PT, R16, UR10, RZ ;  /* 0x0000000a100b7c10 */ /* 0x000fe4000ff3e0ff */
[----:B------:R-:W-:Y:S02]  /*0be0*/  ISETP.NE.AND P0, PT, R9, 0x2, PT ;  /* 0x000000020900780c */ /* 0x000fe40003f05270 */
[----:B------:R-:W-:-:S11]  /*0bf0*/  IADD3.X R12, PT, PT, RZ, RZ, RZ, P1, !PT ;  /* 0x000000ffff0c7210 */ /* 0x000fd60000ffe4ff */
[----:B------:R-:W2:Y:S01]  /*0c00*/  @P0 LDG.E.CONSTANT R13, desc[UR8][R2.64+0x8] ;  /* 0x00000808020d0981 */ /* 0x000ea2000c1e9900 */
[----:B0-----:R-:W-:-:S04]  /*0c10*/  LEA R4, P1, R11, R4, 0x2 ;  /* 0x000000040b047211 */ /* 0x001fc800078210ff */
[----:B------:R-:W-:Y:S02]  /*0c20*/  LEA.HI.X R5, R11, R5, R12, 0x2, P1 ;  /* 0x000000050b057211 */ /* 0x000fe400008f140c */
[----:B------:R-:W3:Y:S04]  /*0c30*/  LDG.E.CONSTANT R11, desc[UR8][R2.64+0x4] ;  /* 0x00000408020b7981 */ /* 0x000ee8000c1e9900 */
[----:B------:R-:W3:Y:S04]  /*0c40*/  LDG.E.CONSTANT R12, desc[UR8][R4.64+0x4] ;  /* 0x00000408040c7981 */ /* 0x000ee8000c1e9900 */
[----:B------:R-:W2:Y:S01]  /*0c50*/  @P0 LDG.E.CONSTANT R15, desc[UR8][R4.64+0x8] ;  /* 0x00000808040f0981 */ /* 0x000ea2000c1e9900 */
[----:B---3--:R-:W-:-:S04]  /*0c60*/  FFMA R14, R11, R12, R14 ;  /* 0x0000000c0b0e7223 */ /* 0x008fc8000000000e */
[----:B--2---:R-:W-:-:S07]  /*0c70*/  @P0 FFMA R14, R13, R15, R14 ;  /* 0x0000000f0d0e0223 */ /* 0x004fce000000000e */
.L_x_3:
[----:B------:R-:W-:Y:S05]  /*0c80*/  BRA.U UP0, `(.L_x_6) ;  /* 0xfffffff5004c7547 */ /* 0x000fea000b83ffff */
.L_x_0:
[----:B------:R-:W1:Y:S01]  /*0c90*/  LDC.64 R2, c[0x0][0x390] ;  /* 0x0000e400ff027b82 */ /* 0x000e620000000a00 */
[----:B------:R-:W-:-:S05]  /*0ca0*/  IMAD R7, R7, R6, R6 ;  /* 0x0000000607077224 */ /* 0x000fca00078e0206 */
[----:B------:R-:W-:-:S05]  /*0cb0*/  IADD3 R7, PT, PT, R0, R7, RZ ;  /* 0x0000000700077210 */ /* 0x000fca0007ffe0ff */
[----:B-1----:R-:W-:-:S05]  /*0cc0*/  IMAD.WIDE R2, R7, 0x4, R2 ;  /* 0x0000000407027825 */ /* 0x002fca00078e0202 */
[----:B0-----:R-:W-:Y:S01]  /*0cd0*/  STG.E desc[UR8][R2.64], R14 ;  /* 0x0000000e02007986 */ /* 0x001fe2000c101908 */
[----:B------:R-:W-:Y:S05]  /*0ce0*/  EXIT ;  /* 0x000000000000794d */ /* 0x000fea0003800000 */
.L_x_7:
[----:B------:R-:W-:-:S00]  /*0cf0*/  BRA `(.L_x_7) ;  /* 0xfffffffc00fc7947 */ /* 0x000fc0000383ffff */
[----:B------:R-:W-:-:S00]  /*0d00*/  NOP ;  /* 0x0000000000007918 */ /* 0x000fc00000000000 */
[----:B------:R-:W-:-:S00]  /*0d10*/  NOP ;  /* 0x0000000000007918 */ /* 0x000fc00000000000 */
[----:B------:R-:W-:-:S00]  /*0d20*/  NOP ;  /* 0x0000000000007918 */ /* 0x000fc00000000000 */
[----:B------:R-:W-:-:S00]  /*0d30*/  NOP ;  /* 0x0000000000007918 */ /* 0x000fc00000000000 */
[----:B------:R-:W-:-:S00]  /*0d40*/  NOP ;  /* 0x0000000000007918 */ /* 0x000fc00000000000 */
[----:B------:R-:W-:-:S00]  /*0d50*/  NOP ;  /* 0x0000000000007918 */ /* 0x000fc00000000000 */
[----:B------:R-:W-:-:S00]  /*0d60*/  NOP ;  /* 0x0000000000007918 */ /* 0x000fc00000000000 */
[----:B------:R-:W-:-:S00]  /*0d70*/  NOP ;  /* 0x0000000000007918 */ /* 0x000fc00000000000 */
.L_x_8:


//--------------------- .nv.shared.reserved.0     --------------------------
	.section	.nv.shared.reserved.0,"aw",@nobits
	.weak		__nv_reservedSMEM_offset_0_alias
	.size		__nv_reservedSMEM_offset_0_alias, 0, 64
	.other		__nv_reservedSMEM_offset_0_alias,@"STO_CUDA_RESERVED_SHARED STV_DEFAULT"
__nv_reservedSMEM_offset_0_alias:
	.zero		0
	.zero		64


//--------------------- .nv.constant0._Z13convolution2DPKfS0_Pfiiii --------------------------
	.section	.nv.constant0._Z13convolution2DPKfS0_Pfiiii,"a",@progbits
	.sectionflags	@""
	.align	4
.nv.constant0._Z13convolution2DPKfS0_Pfiiii:
	.zero		936


//--------------------- SYMBOLS --------------------------

	.type		.nv.reservedSmem.offset0,@object
	.size		.nv.reservedSmem.offset0,0x4
